//
// Generated by NVIDIA NVVM Compiler
//
// Compiler Build ID: CL-36424714
// Cuda compilation tools, release 13.0, V13.0.88
// Based on NVVM 20.0.0
//

.version 9.0
.target sm_100
.address_size 64

	// .globl	_Z11fill_bucketiPiS_
.extern .shared .align 16 .b8 temp[];

.visible .entry _Z11fill_bucketiPiS_(
	.param .u32 _Z11fill_bucketiPiS__param_0,
	.param .u64 .ptr .align 1 _Z11fill_bucketiPiS__param_1,
	.param .u64 .ptr .align 1 _Z11fill_bucketiPiS__param_2
)
{
	.reg .pred 	%p<2>;
	.reg .b32 	%r<17>;
	.reg .b64 	%rd<9>;

	ld.param.u32 	%r4, [_Z11fill_bucketiPiS__param_0];
	ld.param.u64 	%rd1, [_Z11fill_bucketiPiS__param_1];
	ld.param.u64 	%rd2, [_Z11fill_bucketiPiS__param_2];
	bar.sync 	0;
	mov.u32 	%r1, %tid.x;
	shl.b32 	%r5, %r1, 2;
	mov.u32 	%r6, temp;
	add.s32 	%r2, %r6, %r5;
	mov.b32 	%r7, 0;
	st.shared.u32 	[%r2], %r7;
	bar.sync 	0;
	mov.u32 	%r8, %ctaid.x;
	mov.u32 	%r9, %ntid.x;
	mad.lo.s32 	%r3, %r8, %r9, %r1;
	setp.ge.s32 	%p1, %r3, %r4;
	@%p1 bra 	$L__BB0_2;
	cvta.to.global.u64 	%rd3, %rd2;
	mul.wide.s32 	%rd4, %r3, 4;
	add.s64 	%rd5, %rd3, %rd4;
	ld.global.u32 	%r10, [%rd5];
	shl.b32 	%r11, %r10, 2;
	add.s32 	%r13, %r6, %r11;
	atom.shared.add.u32 	%r14, [%r13], 1;
$L__BB0_2:
	cvta.to.global.u64 	%rd6, %rd1;
	bar.sync 	0;
	mul.wide.u32 	%rd7, %r1, 4;
	add.s64 	%rd8, %rd6, %rd7;
	ld.shared.u32 	%r15, [%r2];
	atom.global.add.u32 	%r16, [%rd8], %r15;
	ret;

}
	// .globl	_Z11fill_offsetiPiS_
.visible .entry _Z11fill_offsetiPiS_(
	.param .u32 _Z11fill_offsetiPiS__param_0,
	.param .u64 .ptr .align 1 _Z11fill_offsetiPiS__param_1,
	.param .u64 .ptr .align 1 _Z11fill_offsetiPiS__param_2
)
{
	.reg .pred 	%p<5>;
	.reg .b32 	%r<45>;
	.reg .b64 	%rd<9>;

	ld.param.u32 	%r14, [_Z11fill_offsetiPiS__param_0];
	ld.param.u64 	%rd1, [_Z11fill_offsetiPiS__param_1];
	ld.param.u64 	%rd2, [_Z11fill_offsetiPiS__param_2];
	mov.u32 	%r1, %tid.x;
	setp.eq.s32 	%p1, %r1, 0;
	mov.b32 	%r40, 0;
	@%p1 bra 	$L__BB1_2;
	cvta.to.global.u64 	%rd3, %rd1;
	add.s32 	%r16, %r1, -1;
	mul.wide.u32 	%rd4, %r16, 4;
	add.s64 	%rd5, %rd3, %rd4;
	ld.global.u32 	%r40, [%rd5];
$L__BB1_2:
	shl.b32 	%r18, %r1, 2;
	mov.u32 	%r19, temp;
	add.s32 	%r4, %r19, %r18;
	st.shared.u32 	[%r4], %r40;
	bar.sync 	0;
	setp.lt.s32 	%p2, %r14, 2;
	mov.b32 	%r44, 0;
	@%p2 bra 	$L__BB1_8;
	mov.b32 	%r42, 0;
	mov.b32 	%r41, 1;
$L__BB1_4:
	xor.b32  	%r44, %r42, 1;
	mul.lo.s32 	%r8, %r42, %r14;
	setp.lt.s32 	%p3, %r1, %r41;
	@%p3 bra 	$L__BB1_6;
	shl.b32 	%r22, %r8, 2;
	add.s32 	%r23, %r4, %r22;
	ld.shared.u32 	%r24, [%r23];
	add.s32 	%r25, %r8, %r1;
	sub.s32 	%r26, %r25, %r41;
	shl.b32 	%r27, %r26, 2;
	add.s32 	%r29, %r19, %r27;
	ld.shared.u32 	%r30, [%r29];
	add.s32 	%r43, %r30, %r24;
	bra.uni 	$L__BB1_7;
$L__BB1_6:
	shl.b32 	%r31, %r8, 2;
	add.s32 	%r32, %r4, %r31;
	ld.shared.u32 	%r43, [%r32];
$L__BB1_7:
	mul.lo.s32 	%r33, %r44, %r14;
	shl.b32 	%r34, %r33, 2;
	add.s32 	%r35, %r4, %r34;
	st.shared.u32 	[%r35], %r43;
	bar.sync 	0;
	shl.b32 	%r41, %r41, 1;
	setp.lt.s32 	%p4, %r41, %r14;
	mov.u32 	%r42, %r44;
	@%p4 bra 	$L__BB1_4;
$L__BB1_8:
	cvta.to.global.u64 	%rd6, %rd2;
	mul.lo.s32 	%r36, %r44, %r14;
	shl.b32 	%r37, %r36, 2;
	add.s32 	%r38, %r4, %r37;
	ld.shared.u32 	%r39, [%r38];
	mul.wide.u32 	%rd7, %r1, 4;
	add.s64 	%rd8, %rd6, %rd7;
	st.global.u32 	[%rd8], %r39;
	ret;

}
	// .globl	_Z8fill_keyiPiS_S_
.visible .entry _Z8fill_keyiPiS_S_(
	.param .u32 _Z8fill_keyiPiS_S__param_0,
	.param .u64 .ptr .align 1 _Z8fill_keyiPiS_S__param_1,
	.param .u64 .ptr .align 1 _Z8fill_keyiPiS_S__param_2,
	.param .u64 .ptr .align 1 _Z8fill_keyiPiS_S__param_3
)
{
	.reg .pred 	%p<11>;
	.reg .b32 	%r<30>;
	.reg .b64 	%rd<19>;

	ld.param.u32 	%r17, [_Z8fill_keyiPiS_S__param_0];
	ld.param.u64 	%rd3, [_Z8fill_keyiPiS_S__param_1];
	ld.param.u64 	%rd4, [_Z8fill_keyiPiS_S__param_2];
	ld.param.u64 	%rd5, [_Z8fill_keyiPiS_S__param_3];
	cvta.to.global.u64 	%rd1, %rd5;
	mov.u32 	%r18, %tid.x;
	mov.u32 	%r19, %ctaid.x;
	mad.lo.s32 	%r1, %r19, %r19, %r18;
	setp.ge.s32 	%p1, %r1, %r17;
	@%p1 bra 	$L__BB2_13;
	cvta.to.global.u64 	%rd6, %rd3;
	cvta.to.global.u64 	%rd7, %rd4;
	mul.wide.s32 	%rd8, %r1, 4;
	add.s64 	%rd9, %rd6, %rd8;
	ld.global.u32 	%r2, [%rd9];
	add.s64 	%rd10, %rd7, %rd8;
	ld.global.u32 	%r3, [%rd10];
	setp.lt.s32 	%p2, %r2, 1;
	@%p2 bra 	$L__BB2_13;
	and.b32  	%r4, %r2, 7;
	setp.lt.u32 	%p3, %r2, 8;
	mov.b32 	%r28, 0;
	@%p3 bra 	$L__BB2_5;
	and.b32  	%r28, %r2, 2147483640;
	neg.s32 	%r26, %r28;
	add.s64 	%rd2, %rd1, 16;
	mov.u32 	%r25, %r3;
$L__BB2_4:
	.pragma "nounroll";
	mul.wide.s32 	%rd11, %r25, 4;
	add.s64 	%rd12, %rd2, %rd11;
	st.global.u32 	[%rd12+-16], %r1;
	st.global.u32 	[%rd12+-12], %r1;
	st.global.u32 	[%rd12+-8], %r1;
	st.global.u32 	[%rd12+-4], %r1;
	st.global.u32 	[%rd12], %r1;
	st.global.u32 	[%rd12+4], %r1;
	st.global.u32 	[%rd12+8], %r1;
	st.global.u32 	[%rd12+12], %r1;
	add.s32 	%r26, %r26, 8;
	add.s32 	%r25, %r25, 8;
	setp.ne.s32 	%p4, %r26, 0;
	@%p4 bra 	$L__BB2_4;
$L__BB2_5:
	setp.eq.s32 	%p5, %r4, 0;
	@%p5 bra 	$L__BB2_13;
	and.b32  	%r12, %r2, 3;
	setp.lt.u32 	%p6, %r4, 4;
	@%p6 bra 	$L__BB2_8;
	add.s32 	%r21, %r28, %r3;
	mul.wide.s32 	%rd13, %r21, 4;
	add.s64 	%rd14, %rd1, %rd13;
	st.global.u32 	[%rd14], %r1;
	st.global.u32 	[%rd14+4], %r1;
	st.global.u32 	[%rd14+8], %r1;
	st.global.u32 	[%rd14+12], %r1;
	add.s32 	%r28, %r28, 4;
$L__BB2_8:
	setp.eq.s32 	%p7, %r12, 0;
	@%p7 bra 	$L__BB2_13;
	setp.eq.s32 	%p8, %r12, 1;
	@%p8 bra 	$L__BB2_11;
	add.s32 	%r22, %r28, %r3;
	mul.wide.s32 	%rd15, %r22, 4;
	add.s64 	%rd16, %rd1, %rd15;
	st.global.u32 	[%rd16], %r1;
	st.global.u32 	[%rd16+4], %r1;
	add.s32 	%r28, %r28, 2;
$L__BB2_11:
	and.b32  	%r23, %r2, 1;
	setp.eq.b32 	%p9, %r23, 1;
	not.pred 	%p10, %p9;
	@%p10 bra 	$L__BB2_13;
	add.s32 	%r24, %r28, %r3;
	mul.wide.s32 	%rd17, %r24, 4;
	add.s64 	%rd18, %rd1, %rd17;
	st.global.u32 	[%rd18], %r1;
$L__BB2_13:
	ret;

}


// ===== COMPILED SASS (sm_100) =====

	.target	sm_100

	.elftype	@"ET_EXEC"


//--------------------- .note.nv.tkinfo           --------------------------
	.section	.note.nv.tkinfo,"",@"SHT_NOTE"
	.sectionflags	@"SHF_NOTE_NV_TKINFO"
	.tkinfo
        /*0018*/ 	.word	0x00000002
        /*0030*/ 	.string	""
        /*0030*/ 	.string	"ptxas"
        /*0030*/ 	.string	"Cuda compilation tools, release 13.0, V13.0.88"
        /*0030*/ 	.string	"Build cuda_13.0.r13.0/compiler.36424714_0"
        /*0030*/ 	.string	"-arch sm_100 -m 64 "



//--------------------- .note.nv.cuinfo           --------------------------
	.section	.note.nv.cuinfo,"",@"SHT_NOTE"
	.sectionflags	@"SHF_NOTE_NV_CUINFO"
        /*0018*/ 	.short	0x0002
        /*001a*/ 	.short	0x0064
        /*001c*/ 	.short	0x0082
	.zero		2


//--------------------- .nv.info                  --------------------------
	.section	.nv.info,"",@"SHT_CUDA_INFO"
	.align	4


	//----- nvinfo : EIATTR_REGCOUNT
	.align		4
        /*0000*/ 	.byte	0x04, 0x2f
        /*0002*/ 	.short	(.L_1 - .L_0)
	.align		4
.L_0:
        /*0004*/ 	.word	index@(_Z11fill_bucketiPiS_)
        /*0008*/ 	.word	0x0000000a


	//----- nvinfo : EIATTR_FRAME_SIZE
	.align		4
.L_1:
        /*000c*/ 	.byte	0x04, 0x11
        /*000e*/ 	.short	(.L_3 - .L_2)
	.align		4
.L_2:
        /*0010*/ 	.word	index@(_Z11fill_bucketiPiS_)
        /*0014*/ 	.word	0x00000000


	//----- nvinfo : EIATTR_REGCOUNT
	.align		4
.L_3:
        /*0018*/ 	.byte	0x04, 0x2f
        /*001a*/ 	.short	(.L_5 - .L_4)
	.align		4
.L_4:
        /*001c*/ 	.word	index@(_Z11fill_offsetiPiS_)
        /*0020*/ 	.word	0x0000000a


	//----- nvinfo : EIATTR_FRAME_SIZE
	.align		4
.L_5:
        /*0024*/ 	.byte	0x04, 0x11
        /*0026*/ 	.short	(.L_7 - .L_6)
	.align		4
.L_6:
        /*0028*/ 	.word	index@(_Z11fill_offsetiPiS_)
        /*002c*/ 	.word	0x00000000


	//----- nvinfo : EIATTR_REGCOUNT
	.align		4
.L_7:
        /*0030*/ 	.byte	0x04, 0x2f
        /*0032*/ 	.short	(.L_9 - .L_8)
	.align		4
.L_8:
        /*0034*/ 	.word	index@(_Z8fill_keyiPiS_S_)
        /*0038*/ 	.word	0x0000000e


	//----- nvinfo : EIATTR_FRAME_SIZE
	.align		4
.L_9:
        /*003c*/ 	.byte	0x04, 0x11
        /*003e*/ 	.short	(.L_11 - .L_10)
	.align		4
.L_10:
        /*0040*/ 	.word	index@(_Z8fill_keyiPiS_S_)
        /*0044*/ 	.word	0x00000000


	//----- nvinfo : EIATTR_MIN_STACK_SIZE
	.align		4
.L_11:
        /*0048*/ 	.byte	0x04, 0x12
        /*004a*/ 	.short	(.L_13 - .L_12)
	.align		4
.L_12:
        /*004c*/ 	.word	index@(_Z8fill_keyiPiS_S_)
        /*0050*/ 	.word	0x00000000


	//----- nvinfo : EIATTR_MIN_STACK_SIZE
	.align		4
.L_13:
        /*0054*/ 	.byte	0x04, 0x12
        /*0056*/ 	.short	(.L_15 - .L_14)
	.align		4
.L_14:
        /*0058*/ 	.word	index@(_Z11fill_offsetiPiS_)
        /*005c*/ 	.word	0x00000000


	//----- nvinfo : EIATTR_MIN_STACK_SIZE
	.align		4
.L_15:
        /*0060*/ 	.byte	0x04, 0x12
        /*0062*/ 	.short	(.L_17 - .L_16)
	.align		4
.L_16:
        /*0064*/ 	.word	index@(_Z11fill_bucketiPiS_)
        /*0068*/ 	.word	0x00000000
.L_17:


//--------------------- .nv.compat                --------------------------
	.section	.nv.compat,"",@"SHT_CUDA_COMPAT_INFO"
	.align	4
        /*0000*/ 	.byte	0x02, 0x09, 0x00, 0x00, 0x02, 0x02, 0x01, 0x00, 0x02, 0x05, 0x05, 0x00, 0x03, 0x07, 0x01, 0x01
        /*0010*/ 	.byte	0x02, 0x03, 0x00, 0x00, 0x02, 0x06, 0x01, 0x00, 0x04, 0x0b, 0x08, 0x00, 0x09, 0x00, 0x00, 0x00
        /*0020*/ 	.byte	0x00, 0x00, 0x00, 0x00


//--------------------- .nv.info._Z8fill_keyiPiS_S_ --------------------------
	.section	.nv.info._Z8fill_keyiPiS_S_,"",@"SHT_CUDA_INFO"
	.sectionflags	@""
	.align	4


	//----- nvinfo : EIATTR_CUDA_API_VERSION
	.align		4
        /*0000*/ 	.byte	0x04, 0x37
        /*0002*/ 	.short	(.L_19 - .L_18)
.L_18:
        /*0004*/ 	.word	0x00000082


	//----- nvinfo : EIATTR_KPARAM_INFO
	.align		4
.L_19:
        /*0008*/ 	.byte	0x04, 0x17
        /*000a*/ 	.short	(.L_21 - .L_20)
.L_20:
        /*000c*/ 	.word	0x00000000
        /*0010*/ 	.short	0x0003
        /*0012*/ 	.short	0x0018
        /*0014*/ 	.byte	0x00, 0xf5, 0x21, 0x00


	//----- nvinfo : EIATTR_KPARAM_INFO
	.align		4
.L_21:
        /*0018*/ 	.byte	0x04, 0x17
        /*001a*/ 	.short	(.L_23 - .L_22)
.L_22:
        /*001c*/ 	.word	0x00000000
        /*0020*/ 	.short	0x0002
        /*0022*/ 	.short	0x0010
        /*0024*/ 	.byte	0x00, 0xf5, 0x21, 0x00


	//----- nvinfo : EIATTR_KPARAM_INFO
	.align		4
.L_23:
        /*0028*/ 	.byte	0x04, 0x17
        /*002a*/ 	.short	(.L_25 - .L_24)
.L_24:
        /*002c*/ 	.word	0x00000000
        /*0030*/ 	.short	0x0001
        /*0032*/ 	.short	0x0008
        /*0034*/ 	.byte	0x00, 0xf5, 0x21, 0x00


	//----- nvinfo : EIATTR_KPARAM_INFO
	.align		4
.L_25:
        /*0038*/ 	.byte	0x04, 0x17
        /*003a*/ 	.short	(.L_27 - .L_26)
.L_26:
        /*003c*/ 	.word	0x00000000
        /*0040*/ 	.short	0x0000
        /*0042*/ 	.short	0x0000
        /*0044*/ 	.byte	0x00, 0xf0, 0x11, 0x00


	//----- nvinfo : EIATTR_SPARSE_MMA_MASK
	.align		4
.L_27:
        /*0048*/ 	.byte	0x03, 0x50
        /*004a*/ 	.short	0x0000


	//----- nvinfo : EIATTR_MAXREG_COUNT
	.align		4
        /*004c*/ 	.byte	0x03, 0x1b
        /*004e*/ 	.short	0x00ff


	//----- nvinfo : EIATTR_MERCURY_ISA_VERSION
	.align		4
        /*0050*/ 	.byte	0x03, 0x5f
        /*0052*/ 	.short	0x0101


	//----- nvinfo : EIATTR_VRC_CTA_INIT_COUNT
	.align		4
        /*0054*/ 	.byte	0x02, 0x4a
	.zero		1
	.zero		1


	//----- nvinfo : EIATTR_EXIT_INSTR_OFFSETS
	.align		4
        /*0058*/ 	.byte	0x04, 0x1c
        /*005a*/ 	.short	(.L_29 - .L_28)


	//   ....[0]....
.L_28:
        /*005c*/ 	.word	0x00000060


	//   ....[1]....
        /*0060*/ 	.word	0x000000c0


	//   ....[2]....
        /*0064*/ 	.word	0x000002a0


	//   ....[3]....
        /*0068*/ 	.word	0x00000350


	//   ....[4]....
        /*006c*/ 	.word	0x000003f0


	//   ....[5]....
        /*0070*/ 	.word	0x00000450


	//----- nvinfo : EIATTR_CRS_STACK_SIZE
	.align		4
.L_29:
        /*0074*/ 	.byte	0x04, 0x1e
        /*0076*/ 	.short	(.L_31 - .L_30)
.L_30:
        /*0078*/ 	.word	0x00000000


	//----- nvinfo : EIATTR_CBANK_PARAM_SIZE
	.align		4
.L_31:
        /*007c*/ 	.byte	0x03, 0x19
        /*007e*/ 	.short	0x0020


	//----- nvinfo : EIATTR_PARAM_CBANK
	.align		4
        /*0080*/ 	.byte	0x04, 0x0a
        /*0082*/ 	.short	(.L_33 - .L_32)
	.align		4
.L_32:
        /*0084*/ 	.word	index@(.nv.constant0._Z8fill_keyiPiS_S_)
        /*0088*/ 	.short	0x0380
        /*008a*/ 	.short	0x0020


	//----- nvinfo : EIATTR_SW_WAR
	.align		4
.L_33:
        /*008c*/ 	.byte	0x04, 0x36
        /*008e*/ 	.short	(.L_35 - .L_34)
.L_34:
        /*0090*/ 	.word	0x00000008
.L_35:


//--------------------- .nv.info._Z11fill_offsetiPiS_ --------------------------
	.section	.nv.info._Z11fill_offsetiPiS_,"",@"SHT_CUDA_INFO"
	.sectionflags	@""
	.align	4


	//----- nvinfo : EIATTR_CUDA_API_VERSION
	.align		4
        /*0000*/ 	.byte	0x04, 0x37
        /*0002*/ 	.short	(.L_37 - .L_36)
.L_36:
        /*0004*/ 	.word	0x00000082


	//----- nvinfo : EIATTR_KPARAM_INFO
	.align		4
.L_37:
        /*0008*/ 	.byte	0x04, 0x17
        /*000a*/ 	.short	(.L_39 - .L_38)
.L_38:
        /*000c*/ 	.word	0x00000000
        /*0010*/ 	.short	0x0002
        /*0012*/ 	.short	0x0010
        /*0014*/ 	.byte	0x00, 0xf5, 0x21, 0x00


	//----- nvinfo : EIATTR_KPARAM_INFO
	.align		4
.L_39:
        /*0018*/ 	.byte	0x04, 0x17
        /*001a*/ 	.short	(.L_41 - .L_40)
.L_40:
        /*001c*/ 	.word	0x00000000
        /*0020*/ 	.short	0x0001
        /*0022*/ 	.short	0x0008
        /*0024*/ 	.byte	0x00, 0xf5, 0x21, 0x00


	//----- nvinfo : EIATTR_KPARAM_INFO
	.align		4
.L_41:
        /*0028*/ 	.byte	0x04, 0x17
        /*002a*/ 	.short	(.L_43 - .L_42)
.L_42:
        /*002c*/ 	.word	0x00000000
        /*0030*/ 	.short	0x0000
        /*0032*/ 	.short	0x0000
        /*0034*/ 	.byte	0x00, 0xf0, 0x11, 0x00


	//----- nvinfo : EIATTR_SPARSE_MMA_MASK
	.align		4
.L_43:
        /*0038*/ 	.byte	0x03, 0x50
        /*003a*/ 	.short	0x0000


	//----- nvinfo : EIATTR_MAXREG_COUNT
	.align		4
        /*003c*/ 	.byte	0x03, 0x1b
        /*003e*/ 	.short	0x00ff


	//----- nvinfo : EIATTR_NUM_BARRIERS
	.align		4
        /*0040*/ 	.byte	0x02, 0x4c
        /*0042*/ 	.byte	0x01
	.zero		1


	//----- nvinfo : EIATTR_MERCURY_ISA_VERSION
	.align		4
        /*0044*/ 	.byte	0x03, 0x5f
        /*0046*/ 	.short	0x0101


	//----- nvinfo : EIATTR_VRC_CTA_INIT_COUNT
	.align		4
        /*0048*/ 	.byte	0x02, 0x4a
	.zero		1
	.zero		1


	//----- nvinfo : EIATTR_EXIT_INSTR_OFFSETS
	.align		4
        /*004c*/ 	.byte	0x04, 0x1c
        /*004e*/ 	.short	(.L_45 - .L_44)


	//   ....[0]....
.L_44:
        /*0050*/ 	.word	0x000002c0


	//----- nvinfo : EIATTR_CBANK_PARAM_SIZE
	.align		4
.L_45:
        /*0054*/ 	.byte	0x03, 0x19
        /*0056*/ 	.short	0x0018


	//----- nvinfo : EIATTR_PARAM_CBANK
	.align		4
        /*0058*/ 	.byte	0x04, 0x0a
        /*005a*/ 	.short	(.L_47 - .L_46)
	.align		4
.L_46:
        /*005c*/ 	.word	index@(.nv.constant0._Z11fill_offsetiPiS_)
        /*0060*/ 	.short	0x0380
        /*0062*/ 	.short	0x0018


	//----- nvinfo : EIATTR_SW_WAR
	.align		4
.L_47:
        /*0064*/ 	.byte	0x04, 0x36
        /*0066*/ 	.short	(.L_49 - .L_48)
.L_48:
        /*0068*/ 	.word	0x00000008
.L_49:


//--------------------- .nv.info._Z11fill_bucketiPiS_ --------------------------
	.section	.nv.info._Z11fill_bucketiPiS_,"",@"SHT_CUDA_INFO"
	.sectionflags	@""
	.align	4


	//----- nvinfo : EIATTR_CUDA_API_VERSION
	.align		4
        /*0000*/ 	.byte	0x04, 0x37
        /*0002*/ 	.short	(.L_51 - .L_50)
.L_50:
        /*0004*/ 	.word	0x00000082


	//----- nvinfo : EIATTR_KPARAM_INFO
	.align		4
.L_51:
        /*0008*/ 	.byte	0x04, 0x17
        /*000a*/ 	.short	(.L_53 - .L_52)
.L_52:
        /*000c*/ 	.word	0x00000000
        /*0010*/ 	.short	0x0002
        /*0012*/ 	.short	0x0010
        /*0014*/ 	.byte	0x00, 0xf5, 0x21, 0x00


	//----- nvinfo : EIATTR_KPARAM_INFO
	.align		4
.L_53:
        /*0018*/ 	.byte	0x04, 0x17
        /*001a*/ 	.short	(.L_55 - .L_54)
.L_54:
        /*001c*/ 	.word	0x00000000
        /*0020*/ 	.short	0x0001
        /*0022*/ 	.short	0x0008
        /*0024*/ 	.byte	0x00, 0xf5, 0x21, 0x00


	//----- nvinfo : EIATTR_KPARAM_INFO
	.align		4
.L_55:
        /*0028*/ 	.byte	0x04, 0x17
        /*002a*/ 	.short	(.L_57 - .L_56)
.L_56:
        /*002c*/ 	.word	0x00000000
        /*0030*/ 	.short	0x0000
        /*0032*/ 	.short	0x0000
        /*0034*/ 	.byte	0x00, 0xf0, 0x11, 0x00


	//----- nvinfo : EIATTR_SPARSE_MMA_MASK
	.align		4
.L_57:
        /*0038*/ 	.byte	0x03, 0x50
        /*003a*/ 	.short	0x0000


	//----- nvinfo : EIATTR_MAXREG_COUNT
	.align		4
        /*003c*/ 	.byte	0x03, 0x1b
        /*003e*/ 	.short	0x00ff


	//----- nvinfo : EIATTR_NUM_BARRIERS
	.align		4
        /*0040*/ 	.byte	0x02, 0x4c
        /*0042*/ 	.byte	0x01
	.zero		1


	//----- nvinfo : EIATTR_MERCURY_ISA_VERSION
	.align		4
        /*0044*/ 	.byte	0x03, 0x5f
        /*0046*/ 	.short	0x0101


	//----- nvinfo : EIATTR_VRC_CTA_INIT_COUNT
	.align		4
        /*0048*/ 	.byte	0x02, 0x4a
	.zero		1
	.zero		1


	//----- nvinfo : EIATTR_EXIT_INSTR_OFFSETS
	.align		4
        /*004c*/ 	.byte	0x04, 0x1c
        /*004e*/ 	.short	(.L_59 - .L_58)


	//   ....[0]....
.L_58:
        /*0050*/ 	.word	0x000001c0


	//----- nvinfo : EIATTR_CRS_STACK_SIZE
	.align		4
.L_59:
        /*0054*/ 	.byte	0x04, 0x1e
        /*0056*/ 	.short	(.L_61 - .L_60)
.L_60:
        /*0058*/ 	.word	0x00000000


	//----- nvinfo : EIATTR_CBANK_PARAM_SIZE
	.align		4
.L_61:
        /*005c*/ 	.byte	0x03, 0x19
        /*005e*/ 	.short	0x0018


	//----- nvinfo : EIATTR_PARAM_CBANK
	.align		4
        /*0060*/ 	.byte	0x04, 0x0a
        /*0062*/ 	.short	(.L_63 - .L_62)
	.align		4
.L_62:
        /*0064*/ 	.word	index@(.nv.constant0._Z11fill_bucketiPiS_)
        /*0068*/ 	.short	0x0380
        /*006a*/ 	.short	0x0018


	//----- nvinfo : EIATTR_SW_WAR
	.align		4
.L_63:
        /*006c*/ 	.byte	0x04, 0x36
        /*006e*/ 	.short	(.L_65 - .L_64)
.L_64:
        /*0070*/ 	.word	0x00000008
.L_65:


//--------------------- .nv.callgraph             --------------------------
	.section	.nv.callgraph,"",@"SHT_CUDA_CALLGRAPH"
	.align	4
	.sectionentsize	8
	.align		4
        /*0000*/ 	.word	0x00000000
	.align		4
        /*0004*/ 	.word	0xffffffff
	.align		4
        /*0008*/ 	.word	0x00000000
	.align		4
        /*000c*/ 	.word	0xfffffffe
	.align		4
        /*0010*/ 	.word	0x00000000
	.align		4
        /*0014*/ 	.word	0xfffffffd
	.align		4
        /*0018*/ 	.word	0x00000000
	.align		4
        /*001c*/ 	.word	0xfffffffc


//--------------------- .text._Z8fill_keyiPiS_S_  --------------------------
	.section	.text._Z8fill_keyiPiS_S_,"ax",@progbits
	.align	128
        .global         _Z8fill_keyiPiS_S_
        .type           _Z8fill_keyiPiS_S_,@function
        .size           _Z8fill_keyiPiS_S_,(.L_x_10 - _Z8fill_keyiPiS_S_)
        .other          _Z8fill_keyiPiS_S_,@"STO_CUDA_ENTRY STV_DEFAULT"
_Z8fill_keyiPiS_S_:
.text._Z8fill_keyiPiS_S_:
[----:B------:R-:W-:Y:S01]  /*0000*/  LDC R1, c[0x0][0x37c] ;  /* 0x0000df00ff017b82 */ /* 0x000fe20000000800 */
[----:B------:R-:W0:Y:S01]  /*0010*/  S2R R0, SR_TID.X ;  /* 0x0000000000007919 */ /* 0x000e220000002100 */
[----:B------:R-:W1:Y:S01]  /*0020*/  LDCU UR4, c[0x0][0x380] ;  /* 0x00007000ff0477ac */ /* 0x000e620008000800 */
[----:B------:R-:W0:Y:S02]  /*0030*/  S2R R3, SR_CTAID.X ;  /* 0x0000000000037919 */ /* 0x000e240000002500 */
[----:B0-----:R-:W-:-:S05]  /*0040*/  IMAD R0, R3, R3, R0 ;  /* 0x0000000303007224 */ /* 0x001fca00078e0200 */
[----:B-1----:R-:W-:-:S13]  /*0050*/  ISETP.GE.AND P0, PT, R0, UR4, PT ;  /* 0x0000000400007c0c */ /* 0x002fda000bf06270 */
[----:B------:R-:W-:Y:S05]  /*0060*/  @P0 EXIT ;  /* 0x000000000000094d */ /* 0x000fea0003800000 */
[----:B------:R-:W0:Y:S01]  /*0070*/  LDC.64 R2, c[0x0][0x388] ;  /* 0x0000e200ff027b82 */ /* 0x000e220000000a00 */
[----:B------:R-:W1:Y:S01]  /*0080*/  LDCU.64 UR4, c[0x0][0x358] ;  /* 0x00006b00ff0477ac */ /* 0x000e620008000a00 */
[----:B0-----:R-:W-:-:S05]  /*0090*/  IMAD.WIDE R2, R0, 0x4, R2 ;  /* 0x0000000400027825 */ /* 0x001fca00078e0202 */
[----:B-1----:R-:W2:Y:S02]  /*00a0*/  LDG.E R6, desc[UR4][R2.64] ;  /* 0x0000000402067981 */ /* 0x002ea4000c1e1900 */
[----:B--2---:R-:W-:-:S13]  /*00b0*/  ISETP.GE.AND P0, PT, R6, 0x1, PT ;  /* 0x000000010600780c */ /* 0x004fda0003f06270 */
[----:B------:R-:W-:Y:S05]  /*00c0*/  @!P0 EXIT ;  /* 0x000000000000894d */ /* 0x000fea0003800000 */
[----:B------:R-:W0:Y:S02]  /*00d0*/  LDC.64 R2, c[0x0][0x390] ;  /* 0x0000e400ff027b82 */ /* 0x000e240000000a00 */
[----:B0-----:R-:W-:-:S05]  /*00e0*/  IMAD.WIDE R2, R0, 0x4, R2 ;  /* 0x0000000400027825 */ /* 0x001fca00078e0202 */
[----:B------:R0:W5:Y:S01]  /*00f0*/  LDG.E R7, desc[UR4][R2.64] ;  /* 0x0000000402077981 */ /* 0x000162000c1e1900 */
[C---:B------:R-:W-:Y:S01]  /*0100*/  ISETP.GE.U32.AND P1, PT, R6.reuse, 0x8, PT ;  /* 0x000000080600780c */ /* 0x040fe20003f26070 */
[----:B------:R-:W-:Y:S01]  /*0110*/  BSSY.RECONVERGENT B0, `(.L_x_0) ;  /* 0x0000018000007945 */ /* 0x000fe20003800200 */
[----:B------:R-:W-:Y:S01]  /*0120*/  LOP3.LUT R8, R6, 0x7, RZ, 0xc0, !PT ;  /* 0x0000000706087812 */ /* 0x000fe200078ec0ff */
[----:B------:R-:W-:-:S03]  /*0130*/  IMAD.MOV.U32 R10, RZ, RZ, RZ ;  /* 0x000000ffff0a7224 */ /* 0x000fc600078e00ff */
[----:B------:R-:W-:-:S07]  /*0140*/  ISETP.NE.AND P0, PT, R8, RZ, PT ;  /* 0x000000ff0800720c */ /* 0x000fce0003f05270 */
[----:B0-----:R-:W-:Y:S06]  /*0150*/  @!P1 BRA `(.L_x_1) ;  /* 0x00000000004c9947 */ /* 0x001fec0003800000 */
[----:B------:R-:W0:Y:S01]  /*0160*/  LDC.64 R4, c[0x0][0x398] ;  /* 0x0000e600ff047b82 */ /* 0x000e220000000a00 */
[----:B------:R-:W-:Y:S01]  /*0170*/  LOP3.LUT R10, R6, 0x7ffffff8, RZ, 0xc0, !PT ;  /* 0x7ffffff8060a7812 */ /* 0x000fe200078ec0ff */
[----:B-----5:R-:W-:-:S04]  /*0180*/  IMAD.MOV.U32 R11, RZ, RZ, R7 ;  /* 0x000000ffff0b7224 */ /* 0x020fc800078e0007 */
[----:B------:R-:W-:Y:S01]  /*0190*/  IMAD.MOV R9, RZ, RZ, -R10 ;  /* 0x000000ffff097224 */ /* 0x000fe200078e0a0a */
[----:B0-----:R-:W-:-:S04]  /*01a0*/  IADD3 R4, P1, PT, R4, 0x10, RZ ;  /* 0x0000001004047810 */ /* 0x001fc80007f3e0ff */
[----:B------:R-:W-:-:S09]  /*01b0*/  IADD3.X R5, PT, PT, RZ, R5, RZ, P1, !PT ;  /* 0x00000005ff057210 */ /* 0x000fd20000ffe4ff */
.L_x_2:
[----:B0-----:R-:W-:-:S04]  /*01c0*/  IMAD.WIDE R2, R11, 0x4, R4 ;  /* 0x000000040b027825 */ /* 0x001fc800078e0204 */
[----:B------:R-:W-:Y:S01]  /*01d0*/  VIADD R9, R9, 0x8 ;  /* 0x0000000809097836 */ /* 0x000fe20000000000 */
[----:B------:R0:W-:Y:S01]  /*01e0*/  STG.E desc[UR4][R2.64+-0x10], R0 ;  /* 0xfffff00002007986 */ /* 0x0001e2000c101904 */
[----:B------:R-:W-:-:S03]  /*01f0*/  VIADD R11, R11, 0x8 ;  /* 0x000000080b0b7836 */ /* 0x000fc60000000000 */
[----:B------:R0:W-:Y:S01]  /*0200*/  STG.E desc[UR4][R2.64+-0xc], R0 ;  /* 0xfffff40002007986 */ /* 0x0001e2000c101904 */
[----:B------:R-:W-:-:S03]  /*0210*/  ISETP.NE.AND P1, PT, R9, RZ, PT ;  /* 0x000000ff0900720c */ /* 0x000fc60003f25270 */
[----:B------:R0:W-:Y:S04]  /*0220*/  STG.E desc[UR4][R2.64+-0x8], R0 ;  /* 0xfffff80002007986 */ /* 0x0001e8000c101904 */
[----:B------:R0:W-:Y:S04]  /*0230*/  STG.E desc[UR4][R2.64+-0x4], R0 ;  /* 0xfffffc0002007986 */ /* 0x0001e8000c101904 */
[----:B------:R0:W-:Y:S04]  /*0240*/  STG.E desc[UR4][R2.64], R0 ;  /* 0x0000000002007986 */ /* 0x0001e8000c101904 */
[----:B------:R0:W-:Y:S04]  /*0250*/  STG.E desc[UR4][R2.64+0x4], R0 ;  /* 0x0000040002007986 */ /* 0x0001e8000c101904 */
[----:B------:R0:W-:Y:S04]  /*0260*/  STG.E desc[UR4][R2.64+0x8], R0 ;  /* 0x0000080002007986 */ /* 0x0001e8000c101904 */
[----:B------:R0:W-:Y:S01]  /*0270*/  STG.E desc[UR4][R2.64+0xc], R0 ;  /* 0x00000c0002007986 */ /* 0x0001e2000c101904 */
[----:B------:R-:W-:Y:S05]  /*0280*/  @P1 BRA `(.L_x_2) ;  /* 0xfffffffc00cc1947 */ /* 0x000fea000383ffff */
.L_x_1:
[----:B------:R-:W-:Y:S05]  /*0290*/  BSYNC.RECONVERGENT B0 ;  /* 0x0000000000007941 */ /* 0x000fea0003800200 */
.L_x_0:
[----:B------:R-:W-:Y:S05]  /*02a0*/  @!P0 EXIT ;  /* 0x000000000000894d */ /* 0x000fea0003800000 */
[----:B------:R-:W-:Y:S02]  /*02b0*/  ISETP.GE.U32.AND P0, PT, R8, 0x4, PT ;  /* 0x000000040800780c */ /* 0x000fe40003f06070 */
[----:B------:R-:W-:-:S04]  /*02c0*/  LOP3.LUT R4, R6, 0x3, RZ, 0xc0, !PT ;  /* 0x0000000306047812 */ /* 0x000fc800078ec0ff */
[----:B------:R-:W-:-:S07]  /*02d0*/  ISETP.NE.AND P1, PT, R4, RZ, PT ;  /* 0x000000ff0400720c */ /* 0x000fce0003f25270 */
[----:B0-----:R-:W0:Y:S01]  /*02e0*/  @P0 LDC.64 R2, c[0x0][0x398] ;  /* 0x0000e600ff020b82 */ /* 0x001e220000000a00 */
[----:B-----5:R-:W-:-:S05]  /*02f0*/  @P0 IADD3 R5, PT, PT, R7, R10, RZ ;  /* 0x0000000a07050210 */ /* 0x020fca0007ffe0ff */
[----:B0-----:R-:W-:-:S05]  /*0300*/  @P0 IMAD.WIDE R2, R5, 0x4, R2 ;  /* 0x0000000405020825 */ /* 0x001fca00078e0202 */
[----:B------:R0:W-:Y:S04]  /*0310*/  @P0 STG.E desc[UR4][R2.64], R0 ;  /* 0x0000000002000986 */ /* 0x0001e8000c101904 */
[----:B------:R0:W-:Y:S04]  /*0320*/  @P0 STG.E desc[UR4][R2.64+0x4], R0 ;  /* 0x0000040002000986 */ /* 0x0001e8000c101904 */
[----:B------:R0:W-:Y:S04]  /*0330*/  @P0 STG.E desc[UR4][R2.64+0x8], R0 ;  /* 0x0000080002000986 */ /* 0x0001e8000c101904 */
[----:B------:R0:W-:Y:S01]  /*0340*/  @P0 STG.E desc[UR4][R2.64+0xc], R0 ;  /* 0x00000c0002000986 */ /* 0x0001e2000c101904 */
[----:B------:R-:W-:Y:S05]  /*0350*/  @!P1 EXIT ;  /* 0x000000000000994d */ /* 0x000fea0003800000 */
[----:B------:R-:W-:Y:S01]  /*0360*/  ISETP.NE.AND P1, PT, R4, 0x1, PT ;  /* 0x000000010400780c */ /* 0x000fe20003f25270 */
[----:B------:R-:W-:Y:S01]  /*0370*/  @P0 VIADD R10, R10, 0x4 ;  /* 0x000000040a0a0836 */ /* 0x000fe20000000000 */
[----:B------:R-:W-:-:S04]  /*0380*/  LOP3.LUT R6, R6, 0x1, RZ, 0xc0, !PT ;  /* 0x0000000106067812 */ /* 0x000fc800078ec0ff */
[----:B------:R-:W-:-:S07]  /*0390*/  ISETP.NE.U32.AND P0, PT, R6, 0x1, PT ;  /* 0x000000010600780c */ /* 0x000fce0003f05070 */
[----:B0-----:R-:W0:Y:S01]  /*03a0*/  @P1 LDC.64 R2, c[0x0][0x398] ;  /* 0x0000e600ff021b82 */ /* 0x001e220000000a00 */
[----:B------:R-:W-:-:S04]  /*03b0*/  @P1 IMAD.IADD R5, R7, 0x1, R10 ;  /* 0x0000000107051824 */ /* 0x000fc800078e020a */
[----:B0-----:R-:W-:-:S05]  /*03c0*/  @P1 IMAD.WIDE R2, R5, 0x4, R2 ;  /* 0x0000000405021825 */ /* 0x001fca00078e0202 */
[----:B------:R0:W-:Y:S04]  /*03d0*/  @P1 STG.E desc[UR4][R2.64], R0 ;  /* 0x0000000002001986 */ /* 0x0001e8000c101904 */
[----:B------:R0:W-:Y:S01]  /*03e0*/  @P1 STG.E desc[UR4][R2.64+0x4], R0 ;  /* 0x0000040002001986 */ /* 0x0001e2000c101904 */
[----:B------:R-:W-:Y:S05]  /*03f0*/  @P0 EXIT ;  /* 0x000000000000094d */ /* 0x000fea0003800000 */
[----:B0-----:R-:W0:Y:S01]  /*0400*/  LDC.64 R2, c[0x0][0x398] ;  /* 0x0000e600ff027b82 */ /* 0x001e220000000a00 */
[----:B------:R-:W-:-:S05]  /*0410*/  @P1 IADD3 R10, PT, PT, R10, 0x2, RZ ;  /* 0x000000020a0a1810 */ /* 0x000fca0007ffe0ff */
[----:B------:R-:W-:-:S04]  /*0420*/  IMAD.IADD R7, R7, 0x1, R10 ;  /* 0x0000000107077824 */ /* 0x000fc800078e020a */
[----:B0-----:R-:W-:-:S05]  /*0430*/  IMAD.WIDE R2, R7, 0x4, R2 ;  /* 0x0000000407027825 */ /* 0x001fca00078e0202 */
[----:B------:R-:W-:Y:S01]  /*0440*/  STG.E desc[UR4][R2.64], R0 ;  /* 0x0000000002007986 */ /* 0x000fe2000c101904 */
[----:B------:R-:W-:Y:S05]  /*0450*/  EXIT ;  /* 0x000000000000794d */ /* 0x000fea0003800000 */
.L_x_3:
[----:B------:R-:W-:-:S00]  /*0460*/  BRA `(.L_x_3) ;  /* 0xfffffffc00fc7947 */ /* 0x000fc0000383ffff */
[----:B------:R-:W-:-:S00]  /*0470*/  NOP ;  /* 0x0000000000007918 */ /* 0x000fc00000000000 */
        /* <DEDUP_REMOVED lines=8> */
.L_x_10:


//--------------------- .text._Z11fill_offsetiPiS_ --------------------------
	.section	.text._Z11fill_offsetiPiS_,"ax",@progbits
	.align	128
        .global         _Z11fill_offsetiPiS_
        .type           _Z11fill_offsetiPiS_,@function
        .size           _Z11fill_offsetiPiS_,(.L_x_11 - _Z11fill_offsetiPiS_)
        .other          _Z11fill_offsetiPiS_,@"STO_CUDA_ENTRY STV_DEFAULT"
_Z11fill_offsetiPiS_:
.text._Z11fill_offsetiPiS_:
[----:B------:R-:W-:Y:S01]  /*0000*/  LDC R1, c[0x0][0x37c] ;  /* 0x0000df00ff017b82 */ /* 0x000fe20000000800 */
[----:B------:R-:W0:Y:S01]  /*0010*/  S2R R7, SR_TID.X ;  /* 0x0000000000077919 */ /* 0x000e220000002100 */
[----:B------:R-:W1:Y:S01]  /*0020*/  LDCU.64 UR8, c[0x0][0x358] ;  /* 0x00006b00ff0877ac */ /* 0x000e620008000a00 */
[----:B------:R-:W-:-:S05]  /*0030*/  IMAD.MOV.U32 R0, RZ, RZ, RZ ;  /* 0x000000ffff007224 */ /* 0x000fca00078e00ff */
[----:B------:R-:W2:Y:S01]  /*0040*/  S2UR UR5, SR_CgaCtaId ;  /* 0x00000000000579c3 */ /* 0x000ea20000008800 */
[----:B------:R-:W3:Y:S01]  /*0050*/  LDCU UR6, c[0x0][0x380] ;  /* 0x00007000ff0677ac */ /* 0x000ee20008000800 */
[----:B0-----:R-:W-:-:S13]  /*0060*/  ISETP.NE.AND P0, PT, R7, RZ, PT ;  /* 0x000000ff0700720c */ /* 0x001fda0003f05270 */
[----:B------:R-:W0:Y:S01]  /*0070*/  @P0 LDC.64 R2, c[0x0][0x388] ;  /* 0x0000e200ff020b82 */ /* 0x000e220000000a00 */
[----:B------:R-:W-:-:S04]  /*0080*/  @P0 VIADD R5, R7, 0xffffffff ;  /* 0xffffffff07050836 */ /* 0x000fc80000000000 */
[----:B0-----:R-:W-:-:S05]  /*0090*/  @P0 IMAD.WIDE.U32 R2, R5, 0x4, R2 ;  /* 0x0000000405020825 */ /* 0x001fca00078e0002 */
[----:B-1----:R-:W4:Y:S01]  /*00a0*/  @P0 LDG.E R0, desc[UR8][R2.64] ;  /* 0x0000000802000981 */ /* 0x002f22000c1e1900 */
[----:B------:R-:W-:Y:S01]  /*00b0*/  UMOV UR4, 0x400 ;  /* 0x0000040000047882 */ /* 0x000fe20000000000 */
[----:B---3--:R-:W-:Y:S01]  /*00c0*/  UISETP.GE.AND UP0, UPT, UR6, 0x2, UPT ;  /* 0x000000020600788c */ /* 0x008fe2000bf06270 */
[----:B------:R-:W-:Y:S01]  /*00d0*/  HFMA2 R4, -RZ, RZ, 0, 0 ;  /* 0x00000000ff047431 */ /* 0x000fe200000001ff */
[----:B--2---:R-:W-:-:S06]  /*00e0*/  ULEA UR4, UR5, UR4, 0x18 ;  /* 0x0000000405047291 */ /* 0x004fcc000f8ec0ff */
[----:B------:R-:W-:-:S05]  /*00f0*/  LEA R5, R7, UR4, 0x2 ;  /* 0x0000000407057c11 */ /* 0x000fca000f8e10ff */
[----:B----4-:R0:W-:Y:S01]  /*0100*/  STS [R5], R0 ;  /* 0x0000000005007388 */ /* 0x0101e20000000800 */
[----:B------:R-:W-:Y:S06]  /*0110*/  BAR.SYNC.DEFER_BLOCKING 0x0 ;  /* 0x0000000000007b1d */ /* 0x000fec0000010000 */
[----:B------:R-:W-:Y:S05]  /*0120*/  BRA.U !UP0, `(.L_x_4) ;  /* 0x00000001084c7547 */ /* 0x000fea000b800000 */
[----:B------:R-:W-:Y:S01]  /*0130*/  IMAD.MOV.U32 R4, RZ, RZ, RZ ;  /* 0x000000ffff047224 */ /* 0x000fe200078e00ff */
[----:B------:R-:W1:Y:S01]  /*0140*/  LDCU UR6, c[0x0][0x380] ;  /* 0x00007000ff0677ac */ /* 0x000e620008000800 */
[----:B------:R-:W-:-:S05]  /*0150*/  UMOV UR5, 0x1 ;  /* 0x0000000100057882 */ /* 0x000fca0000000000 */
.L_x_5:
[----:B------:R-:W-:Y:S01]  /*0160*/  ISETP.GE.AND P0, PT, R7, UR5, PT ;  /* 0x0000000507007c0c */ /* 0x000fe2000bf06270 */
[C---:B01----:R-:W-:Y:S01]  /*0170*/  IMAD R0, R4.reuse, UR6, RZ ;  /* 0x0000000604007c24 */ /* 0x043fe2000f8e02ff */
[----:B------:R-:W-:-:S05]  /*0180*/  LOP3.LUT R4, R4, 0x1, RZ, 0x3c, !PT ;  /* 0x0000000104047812 */ /* 0x000fca00078e3cff */
[----:B--2---:R-:W-:-:S04]  /*0190*/  IMAD R6, R4, UR6, RZ ;  /* 0x0000000604067c24 */ /* 0x004fc8000f8e02ff */
[----:B------:R-:W-:Y:S02]  /*01a0*/  IMAD R6, R6, 0x4, R5 ;  /* 0x0000000406067824 */ /* 0x000fe400078e0205 */
[C---:B------:R-:W-:Y:S01]  /*01b0*/  @P0 IADD3 R2, PT, PT, R0.reuse, -UR5, R7 ;  /* 0x8000000500020c10 */ /* 0x040fe2000fffe007 */
[----:B------:R-:W-:Y:S01]  /*01c0*/  USHF.L.U32 UR5, UR5, 0x1, URZ ;  /* 0x0000000105057899 */ /* 0x000fe200080006ff */
[----:B------:R-:W-:Y:S02]  /*01d0*/  LEA R0, R0, R5, 0x2 ;  /* 0x0000000500007211 */ /* 0x000fe400078e10ff */
[----:B------:R-:W-:Y:S01]  /*01e0*/  @P0 LEA R2, R2, UR4, 0x2 ;  /* 0x0000000402020c11 */ /* 0x000fe2000f8e10ff */
[----:B------:R-:W-:Y:S02]  /*01f0*/  UISETP.GE.AND UP0, UPT, UR5, UR6, UPT ;  /* 0x000000060500728c */ /* 0x000fe4000bf06270 */
[----:B------:R-:W-:Y:S04]  /*0200*/  LDS R3, [R0] ;  /* 0x0000000000037984 */ /* 0x000fe80000000800 */
[----:B------:R-:W0:Y:S02]  /*0210*/  @P0 LDS R2, [R2] ;  /* 0x0000000002020984 */ /* 0x000e240000000800 */
[----:B0-----:R-:W-:-:S05]  /*0220*/  @P0 IADD3 R3, PT, PT, R3, R2, RZ ;  /* 0x0000000203030210 */ /* 0x001fca0007ffe0ff */
[----:B------:R2:W-:Y:S01]  /*0230*/  STS [R6], R3 ;  /* 0x0000000306007388 */ /* 0x0005e20000000800 */
[----:B------:R-:W-:Y:S06]  /*0240*/  BAR.SYNC.DEFER_BLOCKING 0x0 ;  /* 0x0000000000007b1d */ /* 0x000fec0000010000 */
[----:B------:R-:W-:Y:S05]  /*0250*/  BRA.U !UP0, `(.L_x_5) ;  /* 0xfffffffd08c07547 */ /* 0x000fea000b83ffff */
.L_x_4:
[----:B------:R-:W-:Y:S01]  /*0260*/  IMAD R4, R4, UR6, RZ ;  /* 0x0000000604047c24 */ /* 0x000fe2000f8e02ff */
[----:B--2---:R-:W1:Y:S04]  /*0270*/  LDC.64 R2, c[0x0][0x390] ;  /* 0x0000e400ff027b82 */ /* 0x004e680000000a00 */
[----:B------:R-:W-:-:S05]  /*0280*/  LEA R4, R4, R5, 0x2 ;  /* 0x0000000504047211 */ /* 0x000fca00078e10ff */
[----:B0-----:R-:W0:Y:S01]  /*0290*/  LDS R5, [R4] ;  /* 0x0000000004057984 */ /* 0x001e220000000800 */
[----:B-1----:R-:W-:-:S05]  /*02a0*/  IMAD.WIDE.U32 R2, R7, 0x4, R2 ;  /* 0x0000000407027825 */ /* 0x002fca00078e0002 */
[----:B0-----:R-:W-:Y:S01]  /*02b0*/  STG.E desc[UR8][R2.64], R5 ;  /* 0x0000000502007986 */ /* 0x001fe2000c101908 */
[----:B------:R-:W-:Y:S05]  /*02c0*/  EXIT ;  /* 0x000000000000794d */ /* 0x000fea0003800000 */
.L_x_6:
        /* <DEDUP_REMOVED lines=11> */
.L_x_11:


//--------------------- .text._Z11fill_bucketiPiS_ --------------------------
	.section	.text._Z11fill_bucketiPiS_,"ax",@progbits
	.align	128
        .global         _Z11fill_bucketiPiS_
        .type           _Z11fill_bucketiPiS_,@function
        .size           _Z11fill_bucketiPiS_,(.L_x_12 - _Z11fill_bucketiPiS_)
        .other          _Z11fill_bucketiPiS_,@"STO_CUDA_ENTRY STV_DEFAULT"
_Z11fill_bucketiPiS_:
.text._Z11fill_bucketiPiS_:
[----:B------:R-:W-:Y:S01]  /*0000*/  LDC R1, c[0x0][0x37c] ;  /* 0x0000df00ff017b82 */ /* 0x000fe20000000800 */
[----:B------:R-:W0:Y:S07]  /*0010*/  S2R R7, SR_TID.X ;  /* 0x0000000000077919 */ /* 0x000e2e0000002100 */
[----:B------:R-:W0:Y:S01]  /*0020*/  S2UR UR6, SR_CTAID.X ;  /* 0x00000000000679c3 */ /* 0x000e220000002500 */
[----:B------:R-:W1:Y:S01]  /*0030*/  LDCU UR7, c[0x0][0x380] ;  /* 0x00007000ff0777ac */ /* 0x000e620008000800 */
[----:B------:R-:W-:Y:S01]  /*0040*/  BSSY.RECONVERGENT B0, `(.L_x_7) ;  /* 0x0000012000007945 */ /* 0x000fe20003800200 */
[----:B------:R-:W-:-:S05]  /*0050*/  UMOV UR4, 0x400 ;  /* 0x0000040000047882 */ /* 0x000fca0000000000 */
[----:B------:R-:W0:Y:S08]  /*0060*/  LDC R0, c[0x0][0x360] ;  /* 0x0000d800ff007b82 */ /* 0x000e300000000800 */
[----:B------:R-:W2:Y:S01]  /*0070*/  S2UR UR5, SR_CgaCtaId ;  /* 0x00000000000579c3 */ /* 0x000ea20000008800 */
[----:B0-----:R-:W-:-:S07]  /*0080*/  IMAD R5, R0, UR6, R7 ;  /* 0x0000000600057c24 */ /* 0x001fce000f8e0207 */
[----:B------:R-:W-:Y:S01]  /*0090*/  BAR.SYNC.DEFER_BLOCKING 0x0 ;  /* 0x0000000000007b1d */ /* 0x000fe20000010000 */
[----:B-1----:R-:W-:-:S05]  /*00a0*/  ISETP.GE.AND P0, PT, R5, UR7, PT ;  /* 0x0000000705007c0c */ /* 0x002fca000bf06270 */
[----:B------:R-:W0:Y:S01]  /*00b0*/  LDCU.64 UR6, c[0x0][0x358] ;  /* 0x00006b00ff0677ac */ /* 0x000e220008000a00 */
[----:B--2---:R-:W-:-:S06]  /*00c0*/  ULEA UR4, UR5, UR4, 0x18 ;  /* 0x0000000405047291 */ /* 0x004fcc000f8ec0ff */
[----:B------:R-:W-:-:S05]  /*00d0*/  LEA R0, R7, UR4, 0x2 ;  /* 0x0000000407007c11 */ /* 0x000fca000f8e10ff */
[----:B------:R1:W-:Y:S01]  /*00e0*/  STS [R0], RZ ;  /* 0x000000ff00007388 */ /* 0x0003e20000000800 */
[----:B------:R-:W-:Y:S06]  /*00f0*/  BAR.SYNC.DEFER_BLOCKING 0x0 ;  /* 0x0000000000007b1d */ /* 0x000fec0000010000 */
[----:B------:R-:W-:Y:S05]  /*0100*/  @P0 BRA `(.L_x_8) ;  /* 0x0000000000140947 */ /* 0x000fea0003800000 */
[----:B------:R-:W2:Y:S02]  /*0110*/  LDC.64 R2, c[0x0][0x390] ;  /* 0x0000e400ff027b82 */ /* 0x000ea40000000a00 */
[----:B--2---:R-:W-:-:S06]  /*0120*/  IMAD.WIDE R2, R5, 0x4, R2 ;  /* 0x0000000405027825 */ /* 0x004fcc00078e0202 */
[----:B0-----:R-:W2:Y:S02]  /*0130*/  LDG.E R2, desc[UR6][R2.64] ;  /* 0x0000000602027981 */ /* 0x001ea4000c1e1900 */
[----:B--2---:R-:W-:-:S05]  /*0140*/  LEA R4, R2, UR4, 0x2 ;  /* 0x0000000402047c11 */ /* 0x004fca000f8e10ff */
[----:B------:R2:W-:Y:S02]  /*0150*/  ATOMS.POPC.INC.32 RZ, [R4+URZ] ;  /* 0x0000000004ff7f8c */ /* 0x0005e4000d8000ff */
.L_x_8:
[----:B0-----:R-:W-:Y:S05]  /*0160*/  BSYNC.RECONVERGENT B0 ;  /* 0x0000000000007941 */ /* 0x001fea0003800200 */
.L_x_7:
[----:B------:R-:W-:Y:S08]  /*0170*/  BAR.SYNC.DEFER_BLOCKING 0x0 ;  /* 0x0000000000007b1d */ /* 0x000ff00000010000 */
[----:B------:R-:W0:Y:S01]  /*0180*/  LDC.64 R2, c[0x0][0x388] ;  /* 0x0000e200ff027b82 */ /* 0x000e220000000a00 */
[----:B------:R-:W3:Y:S01]  /*0190*/  LDS R5, [R0] ;  /* 0x0000000000057984 */ /* 0x000ee20000000800 */
[----:B0-----:R-:W-:-:S05]  /*01a0*/  IMAD.WIDE.U32 R2, R7, 0x4, R2 ;  /* 0x0000000407027825 */ /* 0x001fca00078e0002 */
[----:B---3--:R-:W-:Y:S01]  /*01b0*/  REDG.E.ADD.STRONG.GPU desc[UR6][R2.64], R5 ;  /* 0x000000050200798e */ /* 0x008fe2000c12e106 */
[----:B------:R-:W-:Y:S05]  /*01c0*/  EXIT ;  /* 0x000000000000794d */ /* 0x000fea0003800000 */
.L_x_9:
        /* <DEDUP_REMOVED lines=11> */
.L_x_12:


//--------------------- .nv.shared._Z8fill_keyiPiS_S_ --------------------------
	.section	.nv.shared._Z8fill_keyiPiS_S_,"aw",@nobits
	.sectionflags	@""
	.align	16
	.zero		1024


//--------------------- .nv.shared.reserved.0     --------------------------
	.section	.nv.shared.reserved.0,"aw",@nobits
	.weak		__nv_reservedSMEM_offset_0_alias
	.size		__nv_reservedSMEM_offset_0_alias, 0, 64
	.other		__nv_reservedSMEM_offset_0_alias,@"STO_CUDA_RESERVED_SHARED STV_DEFAULT"
__nv_reservedSMEM_offset_0_alias:
	.zero		0
	.zero		64


//--------------------- .nv.shared._Z11fill_offsetiPiS_ --------------------------
	.section	.nv.shared._Z11fill_offsetiPiS_,"aw",@nobits
	.sectionflags	@""
	.align	16
	.zero		1024


//--------------------- .nv.shared._Z11fill_bucketiPiS_ --------------------------
	.section	.nv.shared._Z11fill_bucketiPiS_,"aw",@nobits
	.sectionflags	@""
	.align	16
	.zero		1024


//--------------------- .nv.constant0._Z8fill_keyiPiS_S_ --------------------------
	.section	.nv.constant0._Z8fill_keyiPiS_S_,"a",@progbits
	.sectionflags	@""
	.align	4
.nv.constant0._Z8fill_keyiPiS_S_:
	.zero		928


//--------------------- .nv.constant0._Z11fill_offsetiPiS_ --------------------------
	.section	.nv.constant0._Z11fill_offsetiPiS_,"a",@progbits
	.sectionflags	@""
	.align	4
.nv.constant0._Z11fill_offsetiPiS_:
	.zero		920


//--------------------- .nv.constant0._Z11fill_bucketiPiS_ --------------------------
	.section	.nv.constant0._Z11fill_bucketiPiS_,"a",@progbits
	.sectionflags	@""
	.align	4
.nv.constant0._Z11fill_bucketiPiS_:
	.zero		920


//--------------------- SYMBOLS --------------------------

	.type		.nv.reservedSmem.offset0,@object
	.size		.nv.reservedSmem.offset0,0x4
	.type		.nv.reservedSmem.cap,@object
	.size		.nv.reservedSmem.cap,0x4
